	.headerflags	@"EF_CUDA_TEXMODE_UNIFIED EF_CUDA_64BIT_ADDRESS EF_CUDA_SM86 EF_CUDA_VIRTUAL_SM(EF_CUDA_SM86)"
	.elftype	@"ET_EXEC"


//--------------------- .nv.info                  --------------------------
	.section	.nv.info,"",@"SHT_CUDA_INFO"
	.align	4


	//----- nvinfo : EIATTR_REGCOUNT
	.align		4
        /*0000*/ 	.byte	0x04, 0x2f
        /*0002*/ 	.short	(.L_3 - .L_2)
	.align		4
.L_2:
        /*0004*/ 	.word	index@(layer_norm_fwd_kernel)
        /*0008*/ 	.word	0x00000027


	//----- nvinfo : EIATTR_MAX_STACK_SIZE
	.align		4
.L_3:
        /*000c*/ 	.byte	0x04, 0x23
        /*000e*/ 	.short	(.L_5 - .L_4)
	.align		4
.L_4:
        /*0010*/ 	.word	index@(layer_norm_fwd_kernel)
        /*0014*/ 	.word	0x00000000


	//----- nvinfo : EIATTR_MIN_STACK_SIZE
	.align		4
.L_5:
        /*0018*/ 	.byte	0x04, 0x12
        /*001a*/ 	.short	(.L_7 - .L_6)
	.align		4
.L_6:
        /*001c*/ 	.word	index@(layer_norm_fwd_kernel)
        /*0020*/ 	.word	0x00000000


	//----- nvinfo : EIATTR_FRAME_SIZE
	.align		4
.L_7:
        /*0024*/ 	.byte	0x04, 0x11
        /*0026*/ 	.short	(.L_9 - .L_8)
	.align		4
.L_8:
        /*0028*/ 	.word	index@(layer_norm_fwd_kernel)
        /*002c*/ 	.word	0x00000000
.L_9:


//--------------------- .nv.info.layer_norm_fwd_kernel --------------------------
	.section	.nv.info.layer_norm_fwd_kernel,"",@"SHT_CUDA_INFO"
	.align	4


	//----- nvinfo : EIATTR_CUDA_API_VERSION
	.align		4
        /*0000*/ 	.byte	0x04, 0x37
        /*0002*/ 	.short	(.L_11 - .L_10)
.L_10:
        /*0004*/ 	.word	0x0000007b


	//----- nvinfo : EIATTR_SW2861232_WAR
	.align		4
.L_11:
        /*0008*/ 	.byte	0x01, 0x35
	.zero		2


	//----- nvinfo : EIATTR_PARAM_CBANK
	.align		4
        /*000c*/ 	.byte	0x04, 0x0a
        /*000e*/ 	.short	(.L_13 - .L_12)
	.align		4
.L_12:
        /*0010*/ 	.word	index@(.nv.constant0.layer_norm_fwd_kernel)
        /*0014*/ 	.short	0x0160
        /*0016*/ 	.short	0x0028


	//----- nvinfo : EIATTR_CBANK_PARAM_SIZE
	.align		4
.L_13:
        /*0018*/ 	.byte	0x03, 0x19
        /*001a*/ 	.short	0x0028


	//----- nvinfo : EIATTR_KPARAM_INFO
	.align		4
        /*001c*/ 	.byte	0x04, 0x17
        /*001e*/ 	.short	(.L_15 - .L_14)
.L_14:
        /*0020*/ 	.word	0x00000000
        /*0024*/ 	.short	0x0005
        /*0026*/ 	.short	0x0024
        /*0028*/ 	.byte	0x00, 0xf0, 0x11, 0x00


	//----- nvinfo : EIATTR_KPARAM_INFO
	.align		4
.L_15:
        /*002c*/ 	.byte	0x04, 0x17
        /*002e*/ 	.short	(.L_17 - .L_16)
.L_16:
        /*0030*/ 	.word	0x00000000
        /*0034*/ 	.short	0x0004
        /*0036*/ 	.short	0x0020
        /*0038*/ 	.byte	0x00, 0xf0, 0x11, 0x00


	//----- nvinfo : EIATTR_KPARAM_INFO
	.align		4
.L_17:
        /*003c*/ 	.byte	0x04, 0x17
        /*003e*/ 	.short	(.L_19 - .L_18)
.L_18:
        /*0040*/ 	.word	0x00000000
        /*0044*/ 	.short	0x0003
        /*0046*/ 	.short	0x0018
        /*0048*/ 	.byte	0x00, 0xf0, 0x21, 0x00


	//----- nvinfo : EIATTR_KPARAM_INFO
	.align		4
.L_19:
        /*004c*/ 	.byte	0x04, 0x17
        /*004e*/ 	.short	(.L_21 - .L_20)
.L_20:
        /*0050*/ 	.word	0x00000000
        /*0054*/ 	.short	0x0002
        /*0056*/ 	.short	0x0010
        /*0058*/ 	.byte	0x00, 0xf0, 0x21, 0x00


	//----- nvinfo : EIATTR_KPARAM_INFO
	.align		4
.L_21:
        /*005c*/ 	.byte	0x04, 0x17
        /*005e*/ 	.short	(.L_23 - .L_22)
.L_22:
        /*0060*/ 	.word	0x00000000
        /*0064*/ 	.short	0x0001
        /*0066*/ 	.short	0x0008
        /*0068*/ 	.byte	0x00, 0xf0, 0x21, 0x00


	//----- nvinfo : EIATTR_KPARAM_INFO
	.align		4
.L_23:
        /*006c*/ 	.byte	0x04, 0x17
        /*006e*/ 	.short	(.L_25 - .L_24)
.L_24:
        /*0070*/ 	.word	0x00000000
        /*0074*/ 	.short	0x0000
        /*0076*/ 	.short	0x0000
        /*0078*/ 	.byte	0x00, 0xf0, 0x21, 0x00


	//----- nvinfo : EIATTR_MAXREG_COUNT
	.align		4
.L_25:
        /*007c*/ 	.byte	0x03, 0x1b
        /*007e*/ 	.short	0x00ff


	//----- nvinfo : EIATTR_COOP_GROUP_MASK_REGIDS
	.align		4
        /*0080*/ 	.byte	0x04, 0x29
        /*0082*/ 	.short	(.L_27 - .L_26)


	//   ....[0]....
.L_26:
        /*0084*/ 	.word	0xffffffff


	//   ....[1]....
        /*0088*/ 	.word	0xffffffff


	//   ....[2]....
        /*008c*/ 	.word	0xffffffff


	//   ....[3]....
        /*0090*/ 	.word	0xffffffff


	//   ....[4]....
        /*0094*/ 	.word	0xffffffff


	//   ....[5]....
        /*0098*/ 	.word	0xffffffff


	//   ....[6]....
        /*009c*/ 	.word	0xffffffff


	//   ....[7]....
        /*00a0*/ 	.word	0xffffffff


	//----- nvinfo : EIATTR_COOP_GROUP_INSTR_OFFSETS
	.align		4
.L_27:
        /*00a4*/ 	.byte	0x04, 0x28
        /*00a6*/ 	.short	(.L_29 - .L_28)


	//   ....[0]....
.L_28:
        /*00a8*/ 	.word	0x00000490


	//   ....[1]....
        /*00ac*/ 	.word	0x000004a0


	//   ....[2]....
        /*00b0*/ 	.word	0x000004e0


	//   ....[3]....
        /*00b4*/ 	.word	0x000004f0


	//   ....[4]....
        /*00b8*/ 	.word	0x00000520


	//   ....[5]....
        /*00bc*/ 	.word	0x00000530


	//   ....[6]....
        /*00c0*/ 	.word	0x00000560


	//   ....[7]....
        /*00c4*/ 	.word	0x00000580


	//----- nvinfo : EIATTR_EXIT_INSTR_OFFSETS
	.align		4
.L_29:
        /*00c8*/ 	.byte	0x04, 0x1c
        /*00ca*/ 	.short	(.L_31 - .L_30)


	//   ....[0]....
.L_30:
        /*00cc*/ 	.word	0x00000b60


	//   ....[1]....
        /*00d0*/ 	.word	0x00000b80


	//----- nvinfo : EIATTR_MAX_THREADS
	.align		4
.L_31:
        /*00d4*/ 	.byte	0x04, 0x05
        /*00d6*/ 	.short	(.L_33 - .L_32)
.L_32:
        /*00d8*/ 	.word	0x00000100
        /*00dc*/ 	.word	0x00000001
        /*00e0*/ 	.word	0x00000001
.L_33:


//--------------------- .nv.rel.action            --------------------------
	.section	.nv.rel.action,"",@"SHT_CUDA_RELOCINFO"
	.align	8
	.sectionentsize	8
        /*0000*/ 	.byte	0x73, 0x00, 0x00, 0x00, 0x00, 0x00, 0x00, 0x00, 0x00, 0x00, 0x00, 0x11, 0x25, 0x00, 0x05, 0x36


//--------------------- .nv.constant0.layer_norm_fwd_kernel --------------------------
	.section	.nv.constant0.layer_norm_fwd_kernel,"a",@progbits
	.align	4
.nv.constant0.layer_norm_fwd_kernel:
	.zero		392


//--------------------- .text.layer_norm_fwd_kernel --------------------------
	.section	.text.layer_norm_fwd_kernel,"ax",@progbits
	.sectionflags	@"SHF_BARRIERS=1"
	.sectioninfo	@"SHI_REGISTERS=39"
	.align	128
        .global         layer_norm_fwd_kernel
        .type           layer_norm_fwd_kernel,@function
        .size           layer_norm_fwd_kernel,(.L_x_1 - layer_norm_fwd_kernel)
        .other          layer_norm_fwd_kernel,@"STO_CUDA_ENTRY STV_DEFAULT"
layer_norm_fwd_kernel:
.text.layer_norm_fwd_kernel:
[----:B------:R-:W-:-:S02]  /*0000*/  MOV R1, c[0x0][0x28] ;  /* 0x00000a0000017a02 */ /* 0x000fc40000000f00 */
[----:B------:R-:W0:Y:S01]  /*0010*/  S2R R30, SR_TID.X ;  /* 0x00000000001e7919 */ /* 0x000e220000002100 */
[----:B------:R-:W-:Y:S01]  /*0020*/  ULDC UR4, c[0x0][0x184] ;  /* 0x0000610000047ab9 */ /* 0x000fe20000000800 */
[----:B------:R-:W-:Y:S01]  /*0030*/  CS2R R4, SRZ ;  /* 0x0000000000047805 */ /* 0x000fe2000001ff00 */
[----:B------:R-:W-:Y:S01]  /*0040*/  USHF.R.S32.HI UR4, URZ, 0x1f, UR4 ;  /* 0x0000001f3f047899 */ /* 0x000fe20008011404 */
[----:B------:R-:W1:Y:S01]  /*0050*/  S2R R31, SR_CTAID.X ;  /* 0x00000000001f7919 */ /* 0x000e620000002500 */
[----:B------:R-:W-:Y:S01]  /*0060*/  CS2R R6, SRZ ;  /* 0x0000000000067805 */ /* 0x000fe2000001ff00 */
[----:B------:R-:W-:Y:S01]  /*0070*/  ULDC.64 UR6, c[0x0][0x118] ;  /* 0x0000460000067ab9 */ /* 0x000fe20000000a00 */
[----:B0-----:R-:W-:Y:S02]  /*0080*/  SHF.L.U32 R0, R30, 0x3, RZ ;  /* 0x000000031e007819 */ /* 0x001fe400000006ff */
[----:B------:R-:W-:Y:S02]  /*0090*/  SHF.R.U32.HI R32, RZ, 0x4, R30 ;  /* 0x00000004ff207819 */ /* 0x000fe4000001161e */
[----:B------:R-:W-:-:S02]  /*00a0*/  LOP3.LUT R0, R0, 0x78, RZ, 0xc0, !PT ;  /* 0x0000007800007812 */ /* 0x000fc400078ec0ff */
[----:B-1----:R-:W-:Y:S02]  /*00b0*/  SHF.L.U32 R31, R31, 0x5, RZ ;  /* 0x000000051f1f7819 */ /* 0x002fe400000006ff */
[----:B------:R-:W-:Y:S01]  /*00c0*/  SGXT.U32 R32, R32, 0x4 ;  /* 0x000000042020781a */ /* 0x000fe20000000000 */
[----:B------:R-:W-:Y:S01]  /*00d0*/  IMAD.WIDE.U32 R2, R0, 0x2, RZ ;  /* 0x0000000200027825 */ /* 0x000fe200078e00ff */
[----:B------:R-:W-:Y:S02]  /*00e0*/  SHF.R.S32.HI R29, RZ, 0x1f, R31 ;  /* 0x0000001fff1d7819 */ /* 0x000fe4000001141f */
[C---:B------:R-:W-:Y:S02]  /*00f0*/  LOP3.LUT R8, R31.reuse, R32, RZ, 0xfc, !PT ;  /* 0x000000201f087212 */ /* 0x040fe400078efcff */
[----:B------:R-:W-:Y:S02]  /*0100*/  LOP3.LUT R0, R31, 0x10, R32, 0xfe, !PT ;  /* 0x000000101f007812 */ /* 0x000fe400078efe20 */
[----:B------:R-:W-:-:S02]  /*0110*/  ISETP.GE.U32.AND P0, PT, R8, c[0x0][0x184], PT ;  /* 0x0000610008007a0c */ /* 0x000fc40003f06070 */
[----:B------:R-:W-:Y:S02]  /*0120*/  ISETP.GE.U32.AND P2, PT, R0, c[0x0][0x184], PT ;  /* 0x0000610000007a0c */ /* 0x000fe40003f46070 */
[C---:B------:R-:W-:Y:S02]  /*0130*/  ISETP.GT.U32.AND P3, PT, R8.reuse, -0x1, PT ;  /* 0xffffffff0800780c */ /* 0x040fe40003f64070 */
[----:B------:R-:W-:Y:S02]  /*0140*/  SHF.L.U32 R13, R8, 0x8, RZ ;  /* 0x00000008080d7819 */ /* 0x000fe400000006ff */
[----:B------:R-:W-:Y:S02]  /*0150*/  ISETP.GE.AND.EX P0, PT, R29, UR4, PT, P0 ;  /* 0x000000041d007c0c */ /* 0x000fe4000bf06300 */
[C---:B------:R-:W-:Y:S02]  /*0160*/  ISETP.GT.U32.AND P1, PT, R0.reuse, -0x1, PT ;  /* 0xffffffff0000780c */ /* 0x040fe40003f24070 */
[----:B------:R-:W-:-:S02]  /*0170*/  SHF.L.U32 R9, R0, 0x8, RZ ;  /* 0x0000000800097819 */ /* 0x000fc400000006ff */
[----:B------:R-:W-:Y:S02]  /*0180*/  ISETP.GE.AND.EX P2, PT, R29, UR4, PT, P2 ;  /* 0x000000041d007c0c */ /* 0x000fe4000bf46320 */
[--C-:B------:R-:W-:Y:S02]  /*0190*/  SHF.L.U64.HI R15, R8, 0x8, R29.reuse ;  /* 0x00000008080f7819 */ /* 0x100fe4000001021d */
[----:B------:R-:W-:Y:S02]  /*01a0*/  SHF.L.U64.HI R11, R0, 0x8, R29 ;  /* 0x00000008000b7819 */ /* 0x000fe4000001021d */
[-C--:B------:R-:W-:Y:S02]  /*01b0*/  LOP3.LUT R13, R13, R2.reuse, RZ, 0xfc, !PT ;  /* 0x000000020d0d7212 */ /* 0x080fe400078efcff */
[----:B------:R-:W-:Y:S02]  /*01c0*/  ISETP.GT.AND.EX P0, PT, R29, -0x1, !P0, P3 ;  /* 0xffffffff1d00780c */ /* 0x000fe40004704330 */
[----:B------:R-:W-:-:S02]  /*01d0*/  LOP3.LUT R0, R9, R2, RZ, 0xfc, !PT ;  /* 0x0000000209007212 */ /* 0x000fc400078efcff */
[----:B------:R-:W-:Y:S01]  /*01e0*/  ISETP.GT.AND.EX P1, PT, R29, -0x1, !P2, P1 ;  /* 0xffffffff1d00780c */ /* 0x000fe20005724310 */
[----:B------:R-:W-:Y:S01]  /*01f0*/  CS2R R8, SRZ ;  /* 0x0000000000087805 */ /* 0x000fe2000001ff00 */
[-C--:B------:R-:W-:Y:S02]  /*0200*/  LOP3.LUT R15, R15, R3.reuse, RZ, 0xfc, !PT ;  /* 0x000000030f0f7212 */ /* 0x080fe400078efcff */
[----:B------:R-:W-:Y:S02]  /*0210*/  IADD3 R22, P2, R13, c[0x0][0x160], RZ ;  /* 0x000058000d167a10 */ /* 0x000fe40007f5e0ff */
[----:B------:R-:W-:Y:S02]  /*0220*/  LOP3.LUT R12, R11, R3, RZ, 0xfc, !PT ;  /* 0x000000030b0c7212 */ /* 0x000fe400078efcff */
[----:B------:R-:W-:Y:S01]  /*0230*/  IADD3 R24, P3, R0, c[0x0][0x160], RZ ;  /* 0x0000580000187a10 */ /* 0x000fe20007f7e0ff */
[----:B------:R-:W-:Y:S01]  /*0240*/  CS2R R10, SRZ ;  /* 0x00000000000a7805 */ /* 0x000fe2000001ff00 */
[----:B------:R-:W-:-:S02]  /*0250*/  IADD3.X R23, R15, c[0x0][0x164], RZ, P2, !PT ;  /* 0x000059000f177a10 */ /* 0x000fc400017fe4ff */
[----:B------:R-:W-:-:S03]  /*0260*/  IADD3.X R25, R12, c[0x0][0x164], RZ, P3, !PT ;  /* 0x000059000c197a10 */ /* 0x000fc60001ffe4ff */
[----:B------:R-:W2:Y:S04]  /*0270*/  @P0 LDG.E.128 R4, [R22.64] ;  /* 0x0000000616040981 */ /* 0x000ea8000c1e1d00 */
[----:B------:R-:W3:Y:S01]  /*0280*/  @P1 LDG.E.128 R8, [R24.64] ;  /* 0x0000000618081981 */ /* 0x000ee2000c1e1d00 */
[--C-:B--2---:R-:W-:Y:S02]  /*0290*/  HADD2.F32 R16, -RZ, R4.reuse.H1_H1 ;  /* 0x30000004ff107230 */ /* 0x104fe40000004100 */
[----:B------:R-:W-:Y:S02]  /*02a0*/  HADD2.F32 R17, -RZ, R4.H0_H0 ;  /* 0x20000004ff117230 */ /* 0x000fe40000004100 */
[--C-:B---3--:R-:W-:Y:S01]  /*02b0*/  HADD2.F32 R14, -RZ, R8.reuse.H1_H1 ;  /* 0x30000008ff0e7230 */ /* 0x108fe20000004100 */
[----:B------:R-:W-:Y:S01]  /*02c0*/  FMUL R4, R16, R16 ;  /* 0x0000001010047220 */ /* 0x000fe20000400000 */
[----:B------:R-:W-:-:S02]  /*02d0*/  HADD2.F32 R18, -RZ, R8.H0_H0 ;  /* 0x20000008ff127230 */ /* 0x000fc40000004100 */
[----:B------:R-:W-:Y:S01]  /*02e0*/  HADD2.F32 R8, -RZ, R5.H0_H0 ;  /* 0x20000005ff087230 */ /* 0x000fe20000004100 */
[----:B------:R-:W-:Y:S01]  /*02f0*/  FMUL R21, R14, R14 ;  /* 0x0000000e0e157220 */ /* 0x000fe20000400000 */
[----:B------:R-:W-:Y:S01]  /*0300*/  FFMA R27, R17, R17, R4 ;  /* 0x00000011111b7223 */ /* 0x000fe20000000004 */
[----:B------:R-:W-:Y:S02]  /*0310*/  HADD2.F32 R19, -RZ, R9.H0_H0 ;  /* 0x20000009ff137230 */ /* 0x000fe40000004100 */
[----:B------:R-:W-:Y:S01]  /*0320*/  FFMA R4, R18, R18, R21 ;  /* 0x0000001212047223 */ /* 0x000fe20000000015 */
[----:B------:R-:W-:Y:S01]  /*0330*/  HADD2.F32 R20, -RZ, R5.H1_H1 ;  /* 0x30000005ff147230 */ /* 0x000fe20000004100 */
[----:B------:R-:W-:Y:S01]  /*0340*/  FFMA R27, R8, R8, R27 ;  /* 0x00000008081b7223 */ /* 0x000fe2000000001b */
[----:B------:R-:W-:Y:S01]  /*0350*/  HADD2.F32 R21, -RZ, R9.H1_H1 ;  /* 0x30000009ff157230 */ /* 0x000fe20000004100 */
[----:B------:R-:W-:Y:S01]  /*0360*/  FFMA R24, R19, R19, R4 ;  /* 0x0000001313187223 */ /* 0x000fe20000000004 */
[----:B------:R-:W-:Y:S01]  /*0370*/  HADD2.F32 R9, -RZ, R6.H0_H0 ;  /* 0x20000006ff097230 */ /* 0x000fe20000004100 */
[----:B------:R-:W-:Y:S01]  /*0380*/  FFMA R4, R20, R20, R27 ;  /* 0x0000001414047223 */ /* 0x000fe2000000001b */
[----:B------:R-:W-:Y:S01]  /*0390*/  HADD2.F32 R22, -RZ, R10.H0_H0 ;  /* 0x2000000aff167230 */ /* 0x000fe20000004100 */
        /* <DEDUP_REMOVED lines=12> */
[----:B------:R-:W-:-:S02]  /*0460*/  FFMA R27, R26, R26, R27 ;  /* 0x0000001a1a1b7223 */ /* 0x000fc4000000001b */
[----:B------:R-:W-:Y:S02]  /*0470*/  FFMA R4, R25, R25, R4 ;  /* 0x0000001919047223 */ /* 0x000fe40000000004 */
[----:B------:R-:W-:-:S03]  /*0480*/  FFMA R27, R28, R28, R27 ;  /* 0x0000001c1c1b7223 */ /* 0x000fc6000000001b */
[----:B------:R-:W0:Y:S04]  /*0490*/  SHFL.BFLY PT, R5, R4, 0x8, 0x1f ;  /* 0x0d001f0004057f89 */ /* 0x000e2800000e0000 */
[----:B------:R-:W1:Y:S01]  /*04a0*/  SHFL.BFLY PT, R6, R27, 0x8, 0x1f ;  /* 0x0d001f001b067f89 */ /* 0x000e6200000e0000 */
[----:B0-----:R-:W-:Y:S01]  /*04b0*/  FADD R5, R4, R5 ;  /* 0x0000000504057221 */ /* 0x001fe20000000000 */
[----:B-1----:R-:W-:Y:S01]  /*04c0*/  FADD R11, R27, R6 ;  /* 0x000000061b0b7221 */ /* 0x002fe20000000000 */
[----:B------:R-:W-:-:S03]  /*04d0*/  MOV R27, 0x3c000000 ;  /* 0x3c000000001b7802 */ /* 0x000fc60000000f00 */
[----:B------:R-:W0:Y:S04]  /*04e0*/  SHFL.BFLY PT, R6, R5, 0x4, 0x1f ;  /* 0x0c801f0005067f89 */ /* 0x000e2800000e0000 */
[----:B------:R-:W1:Y:S01]  /*04f0*/  SHFL.BFLY PT, R34, R11, 0x4, 0x1f ;  /* 0x0c801f000b227f89 */ /* 0x000e6200000e0000 */
[----:B0-----:R-:W-:Y:S01]  /*0500*/  FADD R6, R5, R6 ;  /* 0x0000000605067221 */ /* 0x001fe20000000000 */
[----:B-1----:R-:W-:-:S04]  /*0510*/  FADD R34, R11, R34 ;  /* 0x000000220b227221 */ /* 0x002fc80000000000 */
[----:B------:R-:W0:Y:S04]  /*0520*/  SHFL.BFLY PT, R7, R6, 0x2, 0x1f ;  /* 0x0c401f0006077f89 */ /* 0x000e2800000e0000 */
[----:B------:R-:W1:Y:S01]  /*0530*/  SHFL.BFLY PT, R33, R34, 0x2, 0x1f ;  /* 0x0c401f0022217f89 */ /* 0x000e6200000e0000 */
[----:B0-----:R-:W-:Y:S01]  /*0540*/  FADD R7, R6, R7 ;  /* 0x0000000706077221 */ /* 0x001fe20000000000 */
[----:B-1----:R-:W-:-:S04]  /*0550*/  FADD R33, R34, R33 ;  /* 0x0000002122217221 */ /* 0x002fc80000000000 */
[----:B------:R-:W0:Y:S01]  /*0560*/  SHFL.BFLY PT, R4, R7, 0x1, 0x1f ;  /* 0x0c201f0007047f89 */ /* 0x000e2200000e0000 */
[----:B------:R-:W-:-:S03]  /*0570*/  MOV R34, 0x3e800000 ;  /* 0x3e80000000227802 */ /* 0x000fc60000000f00 */
[----:B------:R-:W1:Y:S01]  /*0580*/  SHFL.BFLY PT, R36, R33, 0x1, 0x1f ;  /* 0x0c201f0021247f89 */ /* 0x000e6200000e0000 */
[----:B0-----:R-:W-:Y:S01]  /*0590*/  FADD R4, R7, R4 ;  /* 0x0000000407047221 */ /* 0x001fe20000000000 */
[----:B------:R-:W-:Y:S01]  /*05a0*/  LOP3.LUT R7, R30, 0x1f, RZ, 0xc0, !PT ;  /* 0x0000001f1e077812 */ /* 0x000fe200078ec0ff */
[----:B-1----:R-:W-:Y:S02]  /*05b0*/  FADD R36, R33, R36 ;  /* 0x0000002421247221 */ /* 0x002fe40000000000 */
[-C--:B------:R-:W-:Y:S02]  /*05c0*/  FFMA R4, R4, R27.reuse, c[0x0][0x180] ;  /* 0x0000600004047623 */ /* 0x080fe4000000001b */
[----:B------:R-:W-:Y:S02]  /*05d0*/  FFMA R36, R36, R27, c[0x0][0x180] ;  /* 0x0000600024247623 */ /* 0x000fe4000000001b */
[----:B------:R-:W0:Y:S08]  /*05e0*/  MUFU.SQRT R5, R4 ;  /* 0x0000000400057308 */ /* 0x000e300000002000 */
[----:B------:R-:W1:Y:S01]  /*05f0*/  MUFU.SQRT R6, R36 ;  /* 0x0000002400067308 */ /* 0x000e620000002000 */
[----:B0-----:R-:W-:-:S02]  /*0600*/  FSETP.GT.AND P2, PT, R5, 8.50705917302346158658e+37, PT ;  /* 0x7e8000000500780b */ /* 0x001fc40003f44000 */
[----:B------:R-:W-:Y:S02]  /*0610*/  FSETP.GEU.AND P4, PT, R5, 1.175494350822287508e-38, PT ;  /* 0x008000000500780b */ /* 0x000fe40003f8e000 */
[----:B------:R-:W-:Y:S02]  /*0620*/  FSEL R4, R34, 1, P2 ;  /* 0x3f80000022047808 */ /* 0x000fe40001000000 */
[C---:B-1----:R-:W-:Y:S02]  /*0630*/  FSETP.GT.AND P3, PT, R6.reuse, 8.50705917302346158658e+37, PT ;  /* 0x7e8000000600780b */ /* 0x042fe40003f64000 */
[----:B------:R-:W-:Y:S02]  /*0640*/  FSETP.GEU.AND P5, PT, R6, 1.175494350822287508e-38, PT ;  /* 0x008000000600780b */ /* 0x000fe40003fae000 */
[----:B------:R-:W-:-:S03]  /*0650*/  FSEL R34, R34, 1, P3 ;  /* 0x3f80000022227808 */ /* 0x000fc60001800000 */
[----:B------:R-:W-:Y:S02]  /*0660*/  @P2 FMUL R5, R5, 0.25 ;  /* 0x3e80000005052820 */ /* 0x000fe40000400000 */
[----:B------:R-:W-:Y:S02]  /*0670*/  @!P4 FMUL R4, R4, 16777216 ;  /* 0x4b8000000404c820 */ /* 0x000fe40000400000 */
[----:B------:R-:W-:Y:S02]  /*0680*/  @!P4 FMUL R5, R5, 16777216 ;  /* 0x4b8000000505c820 */ /* 0x000fe40000400000 */
[----:B------:R-:W-:Y:S02]  /*0690*/  @P3 FMUL R6, R6, 0.25 ;  /* 0x3e80000006063820 */ /* 0x000fe40000400000 */
[----:B------:R-:W0:Y:S01]  /*06a0*/  MUFU.RCP R27, R5 ;  /* 0x00000005001b7308 */ /* 0x000e220000001000 */
[----:B------:R-:W-:Y:S01]  /*06b0*/  @!P5 FMUL R34, R34, 16777216 ;  /* 0x4b8000002222d820 */ /* 0x000fe20000400000 */
[----:B------:R-:W-:Y:S01]  /*06c0*/  LOP3.LUT P3, RZ, R30, 0xe0, RZ, 0xc0, !PT ;  /* 0x000000e01eff7812 */ /* 0x000fe2000786c0ff */
[----:B------:R-:W-:-:S05]  /*06d0*/  @!P5 FMUL R6, R6, 16777216 ;  /* 0x4b8000000606d820 */ /* 0x000fca0000400000 */
[----:B------:R1:W2:Y:S01]  /*06e0*/  MUFU.RCP R11, R6 ;  /* 0x00000006000b7308 */ /* 0x0002a20000001000 */
[----:B0-----:R-:W-:Y:S01]  /*06f0*/  FMUL R27, R27, R4 ;  /* 0x000000041b1b7220 */ /* 0x001fe20000400000 */
[----:B-1----:R-:W-:-:S04]  /*0700*/  LOP3.LUT R6, R31, 0x1f, R30, 0xf8, !PT ;  /* 0x0000001f1f067812 */ /* 0x002fc800078ef81e */
[----:B------:R-:W-:Y:S01]  /*0710*/  STS [R32.X4], R27 ;  /* 0x0000001b20007388 */ /* 0x000fe20000004800 */
[C---:B------:R-:W-:Y:S01]  /*0720*/  ISETP.GE.U32.AND P2, PT, R6.reuse, c[0x0][0x184], PT ;  /* 0x0000610006007a0c */ /* 0x040fe20003f46070 */
[----:B--2---:R-:W-:Y:S01]  /*0730*/  FMUL R11, R11, R34 ;  /* 0x000000220b0b7220 */ /* 0x004fe20000400000 */
[----:B------:R-:W-:Y:S02]  /*0740*/  ISETP.GT.U32.AND P4, PT, R6, -0x1, PT ;  /* 0xffffffff0600780c */ /* 0x000fe40003f84070 */
[C---:B------:R-:W-:Y:S02]  /*0750*/  ISETP.GE.AND.EX P2, PT, R29.reuse, UR4, PT, P2 ;  /* 0x000000041d007c0c */ /* 0x040fe4000bf46320 */
[----:B------:R-:W-:Y:S02]  /*0760*/  STS [R32.X4+0x40], R11 ;  /* 0x0000400b20007388 */ /* 0x000fe40000004800 */
[----:B------:R-:W-:Y:S02]  /*0770*/  ISETP.GT.AND.EX P2, PT, R29, -0x1, !P2, P4 ;  /* 0xffffffff1d00780c */ /* 0x000fe40005744340 */
[----:B------:R-:W-:Y:S06]  /*0780*/  BAR.SYNC 0x0 ;  /* 0x0000000000007b1d */ /* 0x000fec0000000000 */
[----:B------:R-:W0:Y:S01]  /*0790*/  LDS R33, [R7.X4] ;  /* 0x0000000007217984 */ /* 0x000e220000004800 */
[----:B------:R-:W-:-:S02]  /*07a0*/  PLOP3.LUT P2, PT, P3, P2, PT, 0x8, 0x0 ;  /* 0x000000000000781c */ /* 0x000fc40001f44170 */
[----:B------:R-:W-:Y:S02]  /*07b0*/  IADD3 R4, P4, R2, c[0x0][0x170], RZ ;  /* 0x00005c0002047a10 */ /* 0x000fe40007f9e0ff */
[C---:B------:R-:W-:Y:S02]  /*07c0*/  LEA R2, P3, R6.reuse, c[0x0][0x178], 0x2 ;  /* 0x00005e0006027a11 */ /* 0x040fe400078610ff */
[----:B------:R-:W-:Y:S02]  /*07d0*/  IADD3.X R5, R3, c[0x0][0x174], RZ, P4, !PT ;  /* 0x00005d0003057a10 */ /* 0x000fe400027fe4ff */
[----:B------:R-:W-:-:S05]  /*07e0*/  LEA.HI.X R3, R6, c[0x0][0x17c], R29, 0x2, P3 ;  /* 0x00005f0006037a11 */ /* 0x000fca00018f141d */
[----:B0-----:R0:W-:Y:S04]  /*07f0*/  @P2 STG.E [R2.64], R33 ;  /* 0x0000002102002986 */ /* 0x0011e8000c101906 */
[----:B------:R-:W2:Y:S01]  /*0800*/  LDG.E.128 R4, [R4.64] ;  /* 0x0000000604047981 */ /* 0x000ea2000c1e1d00 */
[-C--:B------:R-:W-:Y:S01]  /*0810*/  FMUL R16, R16, R27.reuse ;  /* 0x0000001b10107220 */ /* 0x080fe20000400000 */
[-C--:B------:R-:W-:Y:S01]  /*0820*/  FMUL R17, R17, R27.reuse ;  /* 0x0000001b11117220 */ /* 0x080fe20000400000 */
[-C--:B------:R-:W-:Y:S01]  /*0830*/  FMUL R20, R20, R27.reuse ;  /* 0x0000001b14147220 */ /* 0x080fe20000400000 */
[-C--:B------:R-:W-:Y:S01]  /*0840*/  FMUL R8, R8, R27.reuse ;  /* 0x0000001b08087220 */ /* 0x080fe20000400000 */
[-C--:B------:R-:W-:Y:S01]  /*0850*/  FMUL R23, R23, R27.reuse ;  /* 0x0000001b17177220 */ /* 0x080fe20000400000 */
[-C--:B------:R-:W-:Y:S01]  /*0860*/  FMUL R9, R9, R27.reuse ;  /* 0x0000001b09097220 */ /* 0x080fe20000400000 */
[-C--:B------:R-:W-:Y:S01]  /*0870*/  FMUL R25, R25, R27.reuse ;  /* 0x0000001b19197220 */ /* 0x080fe20000400000 */
[----:B------:R-:W-:Y:S01]  /*0880*/  FMUL R24, R24, R27 ;  /* 0x0000001b18187220 */ /* 0x000fe20000400000 */
[-C--:B0-----:R-:W-:Y:S01]  /*0890*/  FMUL R3, R18, R11.reuse ;  /* 0x0000000b12037220 */ /* 0x081fe20000400000 */
[-C--:B------:R-:W-:Y:S01]  /*08a0*/  FMUL R14, R14, R11.reuse ;  /* 0x0000000b0e0e7220 */ /* 0x080fe20000400000 */
[-C--:B------:R-:W-:Y:S01]  /*08b0*/  FMUL R21, R21, R11.reuse ;  /* 0x0000000b15157220 */ /* 0x080fe20000400000 */
[-C--:B------:R-:W-:Y:S01]  /*08c0*/  FMUL R19, R19, R11.reuse ;  /* 0x0000000b13137220 */ /* 0x080fe20000400000 */
[-C--:B------:R-:W-:Y:S01]  /*08d0*/  FMUL R10, R10, R11.reuse ;  /* 0x0000000b0a0a7220 */ /* 0x080fe20000400000 */
[-C--:B------:R-:W-:Y:S01]  /*08e0*/  FMUL R2, R22, R11.reuse ;  /* 0x0000000b16027220 */ /* 0x080fe20000400000 */
[-C--:B------:R-:W-:Y:S01]  /*08f0*/  FMUL R28, R28, R11.reuse ;  /* 0x0000000b1c1c7220 */ /* 0x080fe20000400000 */
[----:B------:R-:W-:Y:S01]  /*0900*/  FMUL R11, R26, R11 ;  /* 0x0000000b1a0b7220 */ /* 0x000fe20000400000 */
[----:B--2---:R-:W-:-:S02]  /*0910*/  HADD2.F32 R30, -RZ, R4.H0_H0 ;  /* 0x20000004ff1e7230 */ /* 0x004fc40000004100 */
[----:B------:R-:W-:Y:S02]  /*0920*/  HADD2.F32 R29, -RZ, R4.H1_H1 ;  /* 0x30000004ff1d7230 */ /* 0x000fe40000004100 */
[--C-:B------:R-:W-:Y:S01]  /*0930*/  HADD2.F32 R27, -RZ, R5.reuse.H1_H1 ;  /* 0x30000005ff1b7230 */ /* 0x100fe20000004100 */
[C---:B------:R-:W-:Y:S01]  /*0940*/  FMUL R4, R30.reuse, R17 ;  /* 0x000000111e047220 */ /* 0x040fe20000400000 */
[--C-:B------:R-:W-:Y:S01]  /*0950*/  HADD2.F32 R18, -RZ, R6.reuse.H1_H1 ;  /* 0x30000006ff127230 */ /* 0x100fe20000004100 */
[----:B------:R-:W-:Y:S01]  /*0960*/  FMUL R17, R30, R3 ;  /* 0x000000031e117220 */ /* 0x000fe20000400000 */
[----:B------:R-:W-:Y:S01]  /*0970*/  HADD2.F32 R5, -RZ, R5.H0_H0 ;  /* 0x20000005ff057230 */ /* 0x000fe20000004100 */
[----:B------:R-:W-:Y:S01]  /*0980*/  FMUL R3, R29, R16 ;  /* 0x000000101d037220 */ /* 0x000fe20000400000 */
[----:B------:R-:W-:Y:S01]  /*0990*/  HADD2.F32 R6, -RZ, R6.H0_H0 ;  /* 0x20000006ff067230 */ /* 0x000fe20000004100 */
[----:B------:R-:W-:Y:S01]  /*09a0*/  FMUL R20, R27, R20 ;  /* 0x000000141b147220 */ /* 0x000fe20000400000 */
[--C-:B------:R-:W-:Y:S01]  /*09b0*/  HADD2.F32 R22, -RZ, R7.reuse.H1_H1 ;  /* 0x30000007ff167230 */ /* 0x100fe20000004100 */
[----:B------:R-:W-:Y:S01]  /*09c0*/  FMUL R23, R18, R23 ;  /* 0x0000001712177220 */ /* 0x000fe20000400000 */
[----:B------:R-:W-:Y:S01]  /*09d0*/  HADD2.F32 R26, -RZ, R7.H0_H0 ;  /* 0x20000007ff1a7230 */ /* 0x000fe20000004100 */
[----:B------:R-:W-:Y:S01]  /*09e0*/  FMUL R7, R5, R8 ;  /* 0x0000000805077220 */ /* 0x000fe20000400000 */
[C---:B------:R-:W-:Y:S01]  /*09f0*/  FMUL R16, R6.reuse, R9 ;  /* 0x0000000906107220 */ /* 0x040fe20000400000 */
[----:B------:R-:W-:Y:S01]  /*0a00*/  FMUL R9, R6, R2 ;  /* 0x0000000206097220 */ /* 0x000fe20000400000 */
[----:B------:R-:W-:Y:S01]  /*0a10*/  FMUL R25, R22, R25 ;  /* 0x0000001916197220 */ /* 0x000fe20000400000 */
[----:B------:R-:W-:Y:S01]  /*0a20*/  FMUL R24, R26, R24 ;  /* 0x000000181a187220 */ /* 0x000fe20000400000 */
[----:B------:R-:W-:Y:S01]  /*0a30*/  IADD3 R2, P2, R13, c[0x0][0x168], RZ ;  /* 0x00005a000d027a10 */ /* 0x000fe20007f5e0ff */
[----:B------:R-:W-:Y:S01]  /*0a40*/  FMUL R19, R5, R19 ;  /* 0x0000001305137220 */ /* 0x000fe20000400000 */
[----:B------:R-:W-:Y:S01]  /*0a50*/  F2FP.PACK_AB R4, R3, R4 ;  /* 0x000000040304723e */ /* 0x000fe200000000ff */
[----:B------:R-:W-:Y:S01]  /*0a60*/  FMUL R14, R29, R14 ;  /* 0x0000000e1d0e7220 */ /* 0x000fe20000400000 */
[----:B------:R-:W-:Y:S01]  /*0a70*/  F2FP.PACK_AB R5, R20, R7 ;  /* 0x000000071405723e */ /* 0x000fe200000000ff */
[----:B------:R-:W-:Y:S01]  /*0a80*/  FMUL R8, R27, R21 ;  /* 0x000000151b087220 */ /* 0x000fe20000400000 */
[----:B------:R-:W-:Y:S01]  /*0a90*/  F2FP.PACK_AB R6, R23, R16 ;  /* 0x000000101706723e */ /* 0x000fe200000000ff */
[----:B------:R-:W-:Y:S01]  /*0aa0*/  FMUL R11, R26, R11 ;  /* 0x0000000b1a0b7220 */ /* 0x000fe20000400000 */
[----:B------:R-:W-:Y:S01]  /*0ab0*/  IADD3.X R3, R15, c[0x0][0x16c], RZ, P2, !PT ;  /* 0x00005b000f037a10 */ /* 0x000fe200017fe4ff */
[----:B------:R-:W-:Y:S01]  /*0ac0*/  FMUL R28, R22, R28 ;  /* 0x0000001c161c7220 */ /* 0x000fe20000400000 */
[----:B------:R-:W-:Y:S01]  /*0ad0*/  F2FP.PACK_AB R7, R25, R24 ;  /* 0x000000181907723e */ /* 0x000fe200000000ff */
[----:B------:R-:W-:Y:S01]  /*0ae0*/  FMUL R18, R18, R10 ;  /* 0x0000000a12127220 */ /* 0x000fe20000400000 */
[----:B------:R-:W-:-:S02]  /*0af0*/  F2FP.PACK_AB R16, R14, R17 ;  /* 0x000000110e10723e */ /* 0x000fc400000000ff */
[----:B------:R-:W-:Y:S01]  /*0b00*/  F2FP.PACK_AB R17, R8, R19 ;  /* 0x000000130811723e */ /* 0x000fe200000000ff */
[----:B------:R0:W-:Y:S01]  /*0b10*/  @P0 STG.E.128 [R2.64], R4 ;  /* 0x0000000402000986 */ /* 0x0001e2000c101d06 */
[----:B------:R-:W-:Y:S02]  /*0b20*/  IADD3 R10, P0, R0, c[0x0][0x168], RZ ;  /* 0x00005a00000a7a10 */ /* 0x000fe40007f1e0ff */
[----:B------:R-:W-:Y:S02]  /*0b30*/  F2FP.PACK_AB R19, R28, R11 ;  /* 0x0000000b1c13723e */ /* 0x000fe400000000ff */
[----:B------:R-:W-:Y:S02]  /*0b40*/  F2FP.PACK_AB R18, R18, R9 ;  /* 0x000000091212723e */ /* 0x000fe400000000ff */
[----:B------:R-:W-:Y:S01]  /*0b50*/  IADD3.X R11, R12, c[0x0][0x16c], RZ, P0, !PT ;  /* 0x00005b000c0b7a10 */ /* 0x000fe200007fe4ff */
[----:B------:R-:W-:Y:S06]  /*0b60*/  @!P1 EXIT ;  /* 0x000000000000994d */ /* 0x000fec0003800000 */
[----:B------:R-:W-:Y:S01]  /*0b70*/  STG.E.128 [R10.64], R16 ;  /* 0x000000100a007986 */ /* 0x000fe2000c101d06 */
[----:B------:R-:W-:Y:S05]  /*0b80*/  EXIT ;  /* 0x000000000000794d */ /* 0x000fea0003800000 */
.L_x_0:
[----:B------:R-:W-:-:S00]  /*0b90*/  BRA `(.L_x_0) ;  /* 0xfffffff000007947 */ /* 0x000fc0000383ffff */
[----:B------:R-:W-:-:S00]  /*0ba0*/  NOP ;  /* 0x0000000000007918 */ /* 0x000fc00000000000 */
        /* <DEDUP_REMOVED lines=13> */
.L_x_1:


//--------------------- .nv.global.init           --------------------------
	.section	.nv.global.init,"aw",@progbits
.nv.global.init:
	.type		_$_str,@object
	.size		_$_str,(_$_str_$_2 - _$_str)
_$_str:
        /*0000*/ 	.byte	0x5f, 0x5f, 0x43, 0x55, 0x44, 0x41, 0x5f, 0x46, 0x54, 0x5a, 0x00
	.type		_$_str_$_2,@object
	.size		_$_str_$_2,(.L_1 - _$_str_$_2)
_$_str_$_2:
        /*000b*/ 	.byte	0x5f, 0x5f, 0x43, 0x55, 0x44, 0x41, 0x5f, 0x50, 0x52, 0x45, 0x43, 0x5f, 0x53, 0x51, 0x52, 0x54
        /*001b*/ 	.byte	0x00
.L_1:


//--------------------- .nv.shared.layer_norm_fwd_kernel --------------------------
	.section	.nv.shared.layer_norm_fwd_kernel,"aw",@nobits
	.align	16
